//
// Generated by NVIDIA NVVM Compiler
//
// Compiler Build ID: CL-36424714
// Cuda compilation tools, release 13.0, V13.0.88
// Based on NVVM 20.0.0
//

.version 9.0
.target sm_100
.address_size 64

	// .globl	_Z8smidTestv
.extern .func  (.param .b32 func_retval0) vprintf
(
	.param .b64 vprintf_param_0,
	.param .b64 vprintf_param_1
)
;
.global .align 4 .b8 g_nsmid[4];
.global .align 4 .b8 g_smid[256] = {255, 255, 255, 255, 255, 255, 255, 255, 255, 255, 255, 255, 255, 255, 255, 255, 255, 255, 255, 255, 255, 255, 255, 255, 255, 255, 255, 255, 255, 255, 255, 255, 255, 255, 255, 255, 255, 255, 255, 255, 255, 255, 255, 255, 255, 255, 255, 255, 255, 255, 255, 255, 255, 255, 255, 255, 255, 255, 255, 255, 255, 255, 255, 255, 255, 255, 255, 255, 255, 255, 255, 255, 255, 255, 255, 255, 255, 255, 255, 255, 255, 255, 255, 255, 255, 255, 255, 255, 255, 255, 255, 255, 255, 255, 255, 255, 255, 255, 255, 255, 255, 255, 255, 255, 255, 255, 255, 255, 255, 255, 255, 255, 255, 255, 255, 255, 255, 255, 255, 255, 255, 255, 255, 255, 255, 255, 255, 255, 255, 255, 255, 255, 255, 255, 255, 255, 255, 255, 255, 255, 255, 255, 255, 255, 255, 255, 255, 255, 255, 255, 255, 255, 255, 255, 255, 255, 255, 255, 255, 255, 255, 255, 255, 255, 255, 255, 255, 255, 255, 255, 255, 255, 255, 255, 255, 255, 255, 255, 255, 255, 255, 255, 255, 255, 255, 255, 255, 255, 255, 255, 255, 255, 255, 255, 255, 255, 255, 255, 255, 255, 255, 255, 255, 255, 255, 255, 255, 255, 255, 255, 255, 255, 255, 255, 255, 255, 255, 255, 255, 255, 255, 255, 255, 255, 255, 255, 255, 255, 255, 255, 255, 255, 255, 255, 255, 255, 255, 255, 255, 255, 255, 255, 255, 255, 255, 255, 255, 255, 255, 255, 255, 255, 255, 255, 255, 255};
.global .align 1 .b8 $str[7] = {115, 109, 32, 37, 100, 10};

.visible .entry _Z8smidTestv()
{
	.local .align 8 .b8 	__local_depot0[8];
	.reg .b64 	%SP;
	.reg .b64 	%SPL;
	.reg .pred 	%p<3>;
	.reg .b32 	%r<9>;
	.reg .b64 	%rd<8>;

	mov.u64 	%SPL, __local_depot0;
	cvta.local.u64 	%SP, %SPL;
	// begin inline asm
	mov.u32 %r2, %nsmid;
	// end inline asm
	// begin inline asm
	mov.u32 %r3, %smid;
	// end inline asm
	st.global.u32 	[g_nsmid], %r2;
	mul.wide.s32 	%rd1, %r3, 4;
	mov.u64 	%rd2, g_smid;
	add.s64 	%rd3, %rd2, %rd1;
	ld.global.u32 	%r4, [%rd3];
	setp.eq.s32 	%p1, %r4, -1;
	selp.b32 	%r5, %r3, -1, %p1;
	st.global.u32 	[%rd3], %r5;
	mov.u32 	%r6, %tid.x;
	setp.ne.s32 	%p2, %r6, 0;
	@%p2 bra 	$L__BB0_2;
	add.u64 	%rd4, %SP, 0;
	add.u64 	%rd5, %SPL, 0;
	st.local.u32 	[%rd5], %r3;
	mov.u64 	%rd6, $str;
	cvta.global.u64 	%rd7, %rd6;
	{ // callseq 0, 0
	.param .b64 param0;
	st.param.b64 	[param0], %rd7;
	.param .b64 param1;
	st.param.b64 	[param1], %rd4;
	.param .b32 retval0;
	call.uni (retval0), 
	vprintf, 
	(
	param0, 
	param1
	);
	ld.param.b32 	%r7, [retval0];
	} // callseq 0
$L__BB0_2:
	ret;

}


// ===== COMPILED SASS (sm_100) =====

	.target	sm_100

	.elftype	@"ET_EXEC"


//--------------------- .note.nv.tkinfo           --------------------------
	.section	.note.nv.tkinfo,"",@"SHT_NOTE"
	.sectionflags	@"SHF_NOTE_NV_TKINFO"
	.tkinfo
        /*0018*/ 	.word	0x00000002
        /*0030*/ 	.string	""
        /*0030*/ 	.string	"ptxas"
        /*0030*/ 	.string	"Cuda compilation tools, release 13.0, V13.0.88"
        /*0030*/ 	.string	"Build cuda_13.0.r13.0/compiler.36424714_0"
        /*0030*/ 	.string	"-arch sm_100 -m 64 "



//--------------------- .note.nv.cuinfo           --------------------------
	.section	.note.nv.cuinfo,"",@"SHT_NOTE"
	.sectionflags	@"SHF_NOTE_NV_CUINFO"
        /*0018*/ 	.short	0x0002
        /*001a*/ 	.short	0x0064
        /*001c*/ 	.short	0x0082
	.zero		2


//--------------------- .nv.info                  --------------------------
	.section	.nv.info,"",@"SHT_CUDA_INFO"
	.align	4


	//----- nvinfo : EIATTR_REGCOUNT
	.align		4
        /*0000*/ 	.byte	0x04, 0x2f
        /*0002*/ 	.short	(.L_4 - .L_3)
	.align		4
.L_3:
        /*0004*/ 	.word	index@(_Z8smidTestv)
        /*0008*/ 	.word	0x00000018


	//----- nvinfo : EIATTR_FRAME_SIZE
	.align		4
.L_4:
        /*000c*/ 	.byte	0x04, 0x11
        /*000e*/ 	.short	(.L_6 - .L_5)
	.align		4
.L_5:
        /*0010*/ 	.word	index@(_Z8smidTestv)
        /*0014*/ 	.word	0x00000008


	//----- nvinfo : EIATTR_MIN_STACK_SIZE
	.align		4
.L_6:
        /*0018*/ 	.byte	0x04, 0x12
        /*001a*/ 	.short	(.L_8 - .L_7)
	.align		4
.L_7:
        /*001c*/ 	.word	index@(_Z8smidTestv)
        /*0020*/ 	.word	0x00000008
.L_8:


//--------------------- .nv.compat                --------------------------
	.section	.nv.compat,"",@"SHT_CUDA_COMPAT_INFO"
	.align	4
        /*0000*/ 	.byte	0x02, 0x09, 0x00, 0x00, 0x02, 0x02, 0x01, 0x00, 0x02, 0x05, 0x05, 0x00, 0x03, 0x07, 0x01, 0x01
        /*0010*/ 	.byte	0x02, 0x03, 0x00, 0x00, 0x02, 0x06, 0x01, 0x00, 0x04, 0x0b, 0x08, 0x00, 0x09, 0x00, 0x00, 0x00
        /*0020*/ 	.byte	0x00, 0x00, 0x00, 0x00


//--------------------- .nv.info._Z8smidTestv     --------------------------
	.section	.nv.info._Z8smidTestv,"",@"SHT_CUDA_INFO"
	.sectionflags	@""
	.align	4


	//----- nvinfo : EIATTR_CUDA_API_VERSION
	.align		4
        /*0000*/ 	.byte	0x04, 0x37
        /*0002*/ 	.short	(.L_10 - .L_9)
.L_9:
        /*0004*/ 	.word	0x00000082


	//----- nvinfo : EIATTR_SPARSE_MMA_MASK
	.align		4
.L_10:
        /*0008*/ 	.byte	0x03, 0x50
        /*000a*/ 	.short	0x0000


	//----- nvinfo : EIATTR_MAXREG_COUNT
	.align		4
        /*000c*/ 	.byte	0x03, 0x1b
        /*000e*/ 	.short	0x00ff


	//----- nvinfo : EIATTR_EXTERNS
	.align		4
        /*0010*/ 	.byte	0x04, 0x0f
        /*0012*/ 	.short	(.L_12 - .L_11)


	//   ....[0]....
	.align		4
.L_11:
        /*0014*/ 	.word	index@(vprintf)


	//----- nvinfo : EIATTR_MERCURY_ISA_VERSION
	.align		4
.L_12:
        /*0018*/ 	.byte	0x03, 0x5f
        /*001a*/ 	.short	0x0101


	//----- nvinfo : EIATTR_VRC_CTA_INIT_COUNT
	.align		4
        /*001c*/ 	.byte	0x02, 0x4a
	.zero		1
	.zero		1


	//----- nvinfo : EIATTR_SYSCALL_OFFSETS
	.align		4
        /*0020*/ 	.byte	0x04, 0x46
        /*0022*/ 	.short	(.L_14 - .L_13)


	//   ....[0]....
.L_13:
        /*0024*/ 	.word	0x000001b0


	//----- nvinfo : EIATTR_EXIT_INSTR_OFFSETS
	.align		4
.L_14:
        /*0028*/ 	.byte	0x04, 0x1c
        /*002a*/ 	.short	(.L_16 - .L_15)


	//   ....[0]....
.L_15:
        /*002c*/ 	.word	0x00000130


	//   ....[1]....
        /*0030*/ 	.word	0x000001c0


	//----- nvinfo : EIATTR_CRS_STACK_SIZE
	.align		4
.L_16:
        /*0034*/ 	.byte	0x04, 0x1e
        /*0036*/ 	.short	(.L_18 - .L_17)
.L_17:
        /*0038*/ 	.word	0x00000000


	//----- nvinfo : EIATTR_SW_WAR
	.align		4
.L_18:
        /*003c*/ 	.byte	0x04, 0x36
        /*003e*/ 	.short	(.L_20 - .L_19)
.L_19:
        /*0040*/ 	.word	0x00000008
.L_20:


//--------------------- .nv.callgraph             --------------------------
	.section	.nv.callgraph,"",@"SHT_CUDA_CALLGRAPH"
	.align	4
	.sectionentsize	8
	.align		4
        /*0000*/ 	.word	0x00000000
	.align		4
        /*0004*/ 	.word	0xffffffff
	.align		4
        /*0008*/ 	.word	index@(_Z8smidTestv)
	.align		4
        /*000c*/ 	.word	index@(vprintf)
	.align		4
        /*0010*/ 	.word	0x00000000
	.align		4
        /*0014*/ 	.word	0xfffffffe
	.align		4
        /*0018*/ 	.word	0x00000000
	.align		4
        /*001c*/ 	.word	0xfffffffd
	.align		4
        /*0020*/ 	.word	0x00000000
	.align		4
        /*0024*/ 	.word	0xfffffffc


//--------------------- .nv.constant4             --------------------------
	.section	.nv.constant4,"a",@progbits
	.align	8
	.align		8
.nv.constant4:
        /*0000*/ 	.dword	vprintf
	.align		8
        /*0008*/ 	.dword	g_nsmid
	.align		8
        /*0010*/ 	.dword	g_smid
	.align		8
        /*0018*/ 	.dword	$str


//--------------------- .text._Z8smidTestv        --------------------------
	.section	.text._Z8smidTestv,"ax",@progbits
	.align	128
        .global         _Z8smidTestv
        .type           _Z8smidTestv,@function
        .size           _Z8smidTestv,(.L_x_2 - _Z8smidTestv)
        .other          _Z8smidTestv,@"STO_CUDA_ENTRY STV_DEFAULT"
_Z8smidTestv:
.text._Z8smidTestv:
[----:B------:R-:W0:Y:S01]  /*0000*/  LDC R1, c[0x0][0x37c] ;  /* 0x0000df00ff017b82 */ /* 0x000e220000000800 */
[----:B------:R-:W1:Y:S01]  /*0010*/  LDCU UR7, c[0x0][0x2fc] ;  /* 0x00005f80ff0777ac */ /* 0x000e620008000800 */
[----:B------:R-:W2:Y:S06]  /*0020*/  S2R R8, SR_VIRTUALSMID ;  /* 0x0000000000087919 */ /* 0x000eac0000004300 */
[----:B------:R-:W2:Y:S01]  /*0030*/  LDC.64 R4, c[0x4][0x10] ;  /* 0x01000400ff047b82 */ /* 0x000ea20000000a00 */
[----:B0-----:R-:W-:Y:S01]  /*0040*/  VIADD R1, R1, 0xfffffff8 ;  /* 0xfffffff801017836 */ /* 0x001fe20000000000 */
[----:B------:R-:W0:Y:S06]  /*0050*/  LDCU.64 UR4, c[0x0][0x358] ;  /* 0x00006b00ff0477ac */ /* 0x000e2c0008000a00 */
[----:B------:R-:W0:Y:S08]  /*0060*/  LDC R11, c[0x0][0x2d0] ;  /* 0x0000b400ff0b7b82 */ /* 0x000e300000000800 */
[----:B------:R-:W0:Y:S01]  /*0070*/  LDC.64 R2, c[0x4][0x8] ;  /* 0x01000200ff027b82 */ /* 0x000e220000000a00 */
[----:B--2---:R-:W-:Y:S01]  /*0080*/  IMAD.WIDE R4, R8, 0x4, R4 ;  /* 0x0000000408047825 */ /* 0x004fe200078e0204 */
[----:B0-----:R0:W-:Y:S04]  /*0090*/  STG.E desc[UR4][R2.64], R11 ;  /* 0x0000000b02007986 */ /* 0x0011e8000c101904 */
[----:B------:R-:W2:Y:S01]  /*00a0*/  LDG.E R0, desc[UR4][R4.64] ;  /* 0x0000000404007981 */ /* 0x000ea2000c1e1900 */
[----:B------:R-:W3:Y:S01]  /*00b0*/  LDCU UR6, c[0x0][0x2f8] ;  /* 0x00005f00ff0677ac */ /* 0x000ee20008000800 */
[----:B------:R-:W4:Y:S02]  /*00c0*/  S2R R6, SR_TID.X ;  /* 0x0000000000067919 */ /* 0x000f240000002100 */
[----:B----4-:R-:W-:-:S02]  /*00d0*/  ISETP.NE.AND P1, PT, R6, RZ, PT ;  /* 0x000000ff0600720c */ /* 0x010fc40003f25270 */
[----:B---3--:R-:W-:-:S05]  /*00e0*/  IADD3 R6, P2, PT, R1, UR6, RZ ;  /* 0x0000000601067c10 */ /* 0x008fca000ff5e0ff */
[----:B-1----:R-:W-:Y:S01]  /*00f0*/  IMAD.X R7, RZ, RZ, UR7, P2 ;  /* 0x00000007ff077e24 */ /* 0x002fe200090e06ff */
[----:B--2---:R-:W-:-:S04]  /*0100*/  ISETP.NE.AND P0, PT, R0, -0x1, PT ;  /* 0xffffffff0000780c */ /* 0x004fc80003f05270 */
[----:B------:R-:W-:-:S05]  /*0110*/  SEL R9, R8, 0xffffffff, !P0 ;  /* 0xffffffff08097807 */ /* 0x000fca0004000000 */
[----:B------:R0:W-:Y:S01]  /*0120*/  STG.E desc[UR4][R4.64], R9 ;  /* 0x0000000904007986 */ /* 0x0001e2000c101904 */
[----:B------:R-:W-:Y:S05]  /*0130*/  @P1 EXIT ;  /* 0x000000000000194d */ /* 0x000fea0003800000 */
[----:B------:R-:W-:Y:S01]  /*0140*/  MOV R0, 0x0 ;  /* 0x0000000000007802 */ /* 0x000fe20000000f00 */
[----:B------:R1:W-:Y:S01]  /*0150*/  STL [R1], R8 ;  /* 0x0000000801007387 */ /* 0x0003e20000100800 */
[----:B------:R-:W2:Y:S02]  /*0160*/  LDCU.64 UR4, c[0x4][0x18] ;  /* 0x01000300ff0477ac */ /* 0x000ea40008000a00 */
[----:B0-----:R1:W0:Y:S01]  /*0170*/  LDC.64 R2, c[0x4][R0] ;  /* 0x0100000000027b82 */ /* 0x0012220000000a00 */
[----:B--2---:R-:W-:Y:S02]  /*0180*/  IMAD.U32 R4, RZ, RZ, UR4 ;  /* 0x00000004ff047e24 */ /* 0x004fe4000f8e00ff */
[----:B-1----:R-:W-:-:S07]  /*0190*/  IMAD.U32 R5, RZ, RZ, UR5 ;  /* 0x00000005ff057e24 */ /* 0x002fce000f8e00ff */
[----:B------:R-:W-:-:S07]  /*01a0*/  LEPC R20, `(.L_x_0) ;  /* 0x000000001014794e */ /* 0x000fce0000000000 */
[----:B0-----:R-:W-:Y:S05]  /*01b0*/  CALL.ABS.NOINC R2 ;  /* 0x0000000002007343 */ /* 0x001fea0003c00000 */
.L_x_0:
[----:B------:R-:W-:Y:S05]  /*01c0*/  EXIT ;  /* 0x000000000000794d */ /* 0x000fea0003800000 */
.L_x_1:
[----:B------:R-:W-:-:S00]  /*01d0*/  BRA `(.L_x_1) ;  /* 0xfffffffc00fc7947 */ /* 0x000fc0000383ffff */
[----:B------:R-:W-:-:S00]  /*01e0*/  NOP ;  /* 0x0000000000007918 */ /* 0x000fc00000000000 */
        /* <DEDUP_REMOVED lines=9> */
.L_x_2:


//--------------------- .nv.global.init           --------------------------
	.section	.nv.global.init,"aw",@progbits
	.align	4
.nv.global.init:
	.type		g_smid,@object
	.size		g_smid,($str - g_smid)
g_smid:
        /*0000*/ 	.byte	0xff, 0xff, 0xff, 0xff, 0xff, 0xff, 0xff, 0xff, 0xff, 0xff, 0xff, 0xff, 0xff, 0xff, 0xff, 0xff
        /* <DEDUP_REMOVED lines=15> */
	.type		$str,@object
	.size		$str,(.L_2 - $str)
$str:
        /*0100*/ 	.byte	0x73, 0x6d, 0x20, 0x25, 0x64, 0x0a, 0x00
.L_2:


//--------------------- .nv.shared.reserved.0     --------------------------
	.section	.nv.shared.reserved.0,"aw",@nobits
	.weak		__nv_reservedSMEM_offset_0_alias
	.size		__nv_reservedSMEM_offset_0_alias, 0, 64
	.other		__nv_reservedSMEM_offset_0_alias,@"STO_CUDA_RESERVED_SHARED STV_DEFAULT"
__nv_reservedSMEM_offset_0_alias:
	.zero		0
	.zero		64


//--------------------- .nv.global                --------------------------
	.section	.nv.global,"aw",@nobits
	.align	4
.nv.global:
	.type		g_nsmid,@object
	.size		g_nsmid,(.L_0 - g_nsmid)
g_nsmid:
	.zero		4
.L_0:


//--------------------- .nv.constant0._Z8smidTestv --------------------------
	.section	.nv.constant0._Z8smidTestv,"a",@progbits
	.sectionflags	@""
	.align	4
.nv.constant0._Z8smidTestv:
	.zero		896


//--------------------- SYMBOLS --------------------------

	.type		.nv.reservedSmem.offset0,@object
	.size		.nv.reservedSmem.offset0,0x4
	.type		vprintf,@function
